//
// Generated by NVIDIA NVVM Compiler
//
// Compiler Build ID: CL-36424714
// Cuda compilation tools, release 13.0, V13.0.88
// Based on NVVM 20.0.0
//

.version 9.0
.target sm_100
.address_size 64

	// .globl	_Z3funi
.extern .func  (.param .b32 func_retval0) vprintf
(
	.param .b64 vprintf_param_0,
	.param .b64 vprintf_param_1
)
;
.extern .func  (.param .b64 func_retval0) malloc
(
	.param .b64 malloc_param_0
)
;
.global .align 8 .f64 xmax = 0d40091EB851EB851F;
.global .align 1 .b8 $str[15] = {104, 101, 97, 112, 32, 111, 118, 101, 114, 102, 108, 111, 119, 10};

.visible .entry _Z3funi(
	.param .u32 _Z3funi_param_0
)
{
	.reg .pred 	%p<2>;
	.reg .b32 	%r<4>;
	.reg .b64 	%rd<13>;

	ld.param.u32 	%r1, [_Z3funi_param_0];
	mul.wide.s32 	%rd3, %r1, 8;
	{ // callseq 0, 0
	.param .b64 param0;
	st.param.b64 	[param0], %rd3;
	.param .b64 retval0;
	call.uni (retval0), 
	malloc, 
	(
	param0
	);
	ld.param.b64 	%rd4, [retval0];
	} // callseq 0
	{ // callseq 1, 0
	.param .b64 param0;
	st.param.b64 	[param0], %rd3;
	.param .b64 retval0;
	call.uni (retval0), 
	malloc, 
	(
	param0
	);
	ld.param.b64 	%rd5, [retval0];
	} // callseq 1
	setp.eq.s64 	%p1, %rd4, 0;
	@%p1 bra 	$L__BB0_2;
	add.s64 	%rd7, %rd4, %rd3;
	mov.b64 	%rd8, 4614256656431372362;
	st.u64 	[%rd7+-8], %rd8;
	add.s64 	%rd9, %rd5, %rd3;
	mov.b64 	%rd10, 4613303445250801409;
	st.u64 	[%rd9+-8], %rd10;
	bra.uni 	$L__BB0_3;
$L__BB0_2:
	mov.u64 	%rd11, $str;
	cvta.global.u64 	%rd12, %rd11;
	{ // callseq 2, 0
	.param .b64 param0;
	st.param.b64 	[param0], %rd12;
	.param .b64 param1;
	st.param.b64 	[param1], 0;
	.param .b32 retval0;
	call.uni (retval0), 
	vprintf, 
	(
	param0, 
	param1
	);
	ld.param.b32 	%r2, [retval0];
	} // callseq 2
$L__BB0_3:
	ret;

}


// ===== COMPILED SASS (sm_100) =====

	.target	sm_100

	.elftype	@"ET_EXEC"


//--------------------- .note.nv.tkinfo           --------------------------
	.section	.note.nv.tkinfo,"",@"SHT_NOTE"
	.sectionflags	@"SHF_NOTE_NV_TKINFO"
	.tkinfo
        /*0018*/ 	.word	0x00000002
        /*0030*/ 	.string	""
        /*0030*/ 	.string	"ptxas"
        /*0030*/ 	.string	"Cuda compilation tools, release 13.0, V13.0.88"
        /*0030*/ 	.string	"Build cuda_13.0.r13.0/compiler.36424714_0"
        /*0030*/ 	.string	"-arch sm_100 -m 64 "



//--------------------- .note.nv.cuinfo           --------------------------
	.section	.note.nv.cuinfo,"",@"SHT_NOTE"
	.sectionflags	@"SHF_NOTE_NV_CUINFO"
        /*0018*/ 	.short	0x0002
        /*001a*/ 	.short	0x0064
        /*001c*/ 	.short	0x0082
	.zero		2


//--------------------- .nv.info                  --------------------------
	.section	.nv.info,"",@"SHT_CUDA_INFO"
	.align	4


	//----- nvinfo : EIATTR_REGCOUNT
	.align		4
        /*0000*/ 	.byte	0x04, 0x2f
        /*0002*/ 	.short	(.L_3 - .L_2)
	.align		4
.L_2:
        /*0004*/ 	.word	index@(_Z3funi)
        /*0008*/ 	.word	0x00000018


	//----- nvinfo : EIATTR_FRAME_SIZE
	.align		4
.L_3:
        /*000c*/ 	.byte	0x04, 0x11
        /*000e*/ 	.short	(.L_5 - .L_4)
	.align		4
.L_4:
        /*0010*/ 	.word	index@(_Z3funi)
        /*0014*/ 	.word	0x00000000


	//----- nvinfo : EIATTR_MIN_STACK_SIZE
	.align		4
.L_5:
        /*0018*/ 	.byte	0x04, 0x12
        /*001a*/ 	.short	(.L_7 - .L_6)
	.align		4
.L_6:
        /*001c*/ 	.word	index@(_Z3funi)
        /*0020*/ 	.word	0x00000000
.L_7:


//--------------------- .nv.compat                --------------------------
	.section	.nv.compat,"",@"SHT_CUDA_COMPAT_INFO"
	.align	4
        /*0000*/ 	.byte	0x02, 0x09, 0x00, 0x00, 0x02, 0x02, 0x01, 0x00, 0x02, 0x05, 0x05, 0x00, 0x03, 0x07, 0x01, 0x01
        /*0010*/ 	.byte	0x02, 0x03, 0x00, 0x00, 0x02, 0x06, 0x01, 0x00, 0x04, 0x0b, 0x08, 0x00, 0x09, 0x00, 0x00, 0x00
        /*0020*/ 	.byte	0x00, 0x00, 0x00, 0x00


//--------------------- .nv.info._Z3funi          --------------------------
	.section	.nv.info._Z3funi,"",@"SHT_CUDA_INFO"
	.sectionflags	@""
	.align	4


	//----- nvinfo : EIATTR_CUDA_API_VERSION
	.align		4
        /*0000*/ 	.byte	0x04, 0x37
        /*0002*/ 	.short	(.L_9 - .L_8)
.L_8:
        /*0004*/ 	.word	0x00000082


	//----- nvinfo : EIATTR_KPARAM_INFO
	.align		4
.L_9:
        /*0008*/ 	.byte	0x04, 0x17
        /*000a*/ 	.short	(.L_11 - .L_10)
.L_10:
        /*000c*/ 	.word	0x00000000
        /*0010*/ 	.short	0x0000
        /*0012*/ 	.short	0x0000
        /*0014*/ 	.byte	0x00, 0xf0, 0x11, 0x00


	//----- nvinfo : EIATTR_SPARSE_MMA_MASK
	.align		4
.L_11:
        /*0018*/ 	.byte	0x03, 0x50
        /*001a*/ 	.short	0x0000


	//----- nvinfo : EIATTR_MAXREG_COUNT
	.align		4
        /*001c*/ 	.byte	0x03, 0x1b
        /*001e*/ 	.short	0x00ff


	//----- nvinfo : EIATTR_EXTERNS
	.align		4
        /*0020*/ 	.byte	0x04, 0x0f
        /*0022*/ 	.short	(.L_13 - .L_12)


	//   ....[0]....
	.align		4
.L_12:
        /*0024*/ 	.word	index@(vprintf)


	//   ....[1]....
	.align		4
        /*0028*/ 	.word	index@(malloc)


	//----- nvinfo : EIATTR_MERCURY_ISA_VERSION
	.align		4
.L_13:
        /*002c*/ 	.byte	0x03, 0x5f
        /*002e*/ 	.short	0x0101


	//----- nvinfo : EIATTR_VRC_CTA_INIT_COUNT
	.align		4
        /*0030*/ 	.byte	0x02, 0x4a
	.zero		1
	.zero		1


	//----- nvinfo : EIATTR_SYSCALL_OFFSETS
	.align		4
        /*0034*/ 	.byte	0x04, 0x46
        /*0036*/ 	.short	(.L_15 - .L_14)


	//   ....[0]....
.L_14:
        /*0038*/ 	.word	0x000000b0


	//   ....[1]....
        /*003c*/ 	.word	0x00000160


	//   ....[2]....
        /*0040*/ 	.word	0x000002d0


	//----- nvinfo : EIATTR_EXIT_INSTR_OFFSETS
	.align		4
.L_15:
        /*0044*/ 	.byte	0x04, 0x1c
        /*0046*/ 	.short	(.L_17 - .L_16)


	//   ....[0]....
.L_16:
        /*0048*/ 	.word	0x00000250


	//   ....[1]....
        /*004c*/ 	.word	0x000002e0


	//----- nvinfo : EIATTR_CRS_STACK_SIZE
	.align		4
.L_17:
        /*0050*/ 	.byte	0x04, 0x1e
        /*0052*/ 	.short	(.L_19 - .L_18)
.L_18:
        /*0054*/ 	.word	0x00000000


	//----- nvinfo : EIATTR_CBANK_PARAM_SIZE
	.align		4
.L_19:
        /*0058*/ 	.byte	0x03, 0x19
        /*005a*/ 	.short	0x0004


	//----- nvinfo : EIATTR_PARAM_CBANK
	.align		4
        /*005c*/ 	.byte	0x04, 0x0a
        /*005e*/ 	.short	(.L_21 - .L_20)
	.align		4
.L_20:
        /*0060*/ 	.word	index@(.nv.constant0._Z3funi)
        /*0064*/ 	.short	0x0380
        /*0066*/ 	.short	0x0004


	//----- nvinfo : EIATTR_SW_WAR
	.align		4
.L_21:
        /*0068*/ 	.byte	0x04, 0x36
        /*006a*/ 	.short	(.L_23 - .L_22)
.L_22:
        /*006c*/ 	.word	0x00000008
.L_23:


//--------------------- .nv.callgraph             --------------------------
	.section	.nv.callgraph,"",@"SHT_CUDA_CALLGRAPH"
	.align	4
	.sectionentsize	8
	.align		4
        /*0000*/ 	.word	0x00000000
	.align		4
        /*0004*/ 	.word	0xffffffff
	.align		4
        /*0008*/ 	.word	index@(_Z3funi)
	.align		4
        /*000c*/ 	.word	index@(vprintf)
	.align		4
        /*0010*/ 	.word	index@(_Z3funi)
	.align		4
        /*0014*/ 	.word	index@(malloc)
	.align		4
        /*0018*/ 	.word	0x00000000
	.align		4
        /*001c*/ 	.word	0xfffffffe
	.align		4
        /*0020*/ 	.word	0x00000000
	.align		4
        /*0024*/ 	.word	0xfffffffd
	.align		4
        /*0028*/ 	.word	0x00000000
	.align		4
        /*002c*/ 	.word	0xfffffffc


//--------------------- .nv.constant4             --------------------------
	.section	.nv.constant4,"a",@progbits
	.align	8
	.align		8
.nv.constant4:
        /*0000*/ 	.dword	vprintf
	.align		8
        /*0008*/ 	.dword	malloc
	.align		8
        /*0010*/ 	.dword	xmax
	.align		8
        /*0018*/ 	.dword	$str


//--------------------- .text._Z3funi             --------------------------
	.section	.text._Z3funi,"ax",@progbits
	.align	128
        .global         _Z3funi
        .type           _Z3funi,@function
        .size           _Z3funi,(.L_x_5 - _Z3funi)
        .other          _Z3funi,@"STO_CUDA_ENTRY STV_DEFAULT"
_Z3funi:
.text._Z3funi:
[----:B------:R-:W0:Y:S01]  /*0000*/  LDC R1, c[0x0][0x37c] ;  /* 0x0000df00ff017b82 */ /* 0x000e220000000800 */
[----:B------:R-:W1:Y:S01]  /*0010*/  LDCU UR36, c[0x0][0x380] ;  /* 0x00007000ff2477ac */ /* 0x000e620008000800 */
[----:B------:R-:W-:-:S06]  /*0020*/  MOV R16, 0x8 ;  /* 0x0000000800107802 */ /* 0x000fcc0000000f00 */
[----:B------:R2:W3:Y:S01]  /*0030*/  LDC.64 R2, c[0x4][R16] ;  /* 0x0100000010027b82 */ /* 0x0004e20000000a00 */
[----:B-1----:R-:W-:-:S06]  /*0040*/  UIMAD.WIDE UR36, UR36, 0x8, URZ ;  /* 0x00000008242478a5 */ /* 0x002fcc000f8e02ff */
[----:B------:R-:W-:Y:S01]  /*0050*/  MOV R7, UR37 ;  /* 0x0000002500077c02 */ /* 0x000fe20008000f00 */
[----:B------:R-:W-:Y:S02]  /*0060*/  IMAD.U32 R5, RZ, RZ, UR37 ;  /* 0x00000025ff057e24 */ /* 0x000fe4000f8e00ff */
[----:B------:R-:W-:Y:S02]  /*0070*/  IMAD.U32 R4, RZ, RZ, UR36 ;  /* 0x00000024ff047e24 */ /* 0x000fe4000f8e00ff */
[----:B------:R-:W-:Y:S02]  /*0080*/  IMAD.U32 R6, RZ, RZ, UR36 ;  /* 0x00000024ff067e24 */ /* 0x000fe4000f8e00ff */
[----:B--2---:R-:W-:-:S07]  /*0090*/  IMAD.MOV.U32 R5, RZ, RZ, R7 ;  /* 0x000000ffff057224 */ /* 0x004fce00078e0007 */
[----:B------:R-:W-:-:S07]  /*00a0*/  LEPC R20, `(.L_x_0) ;  /* 0x000000001014794e */ /* 0x000fce0000000000 */
[----:B0--3--:R-:W-:Y:S05]  /*00b0*/  CALL.ABS.NOINC R2 ;  /* 0x0000000002007343 */ /* 0x009fea0003c00000 */
.L_x_0:
[----:B------:R0:W1:Y:S01]  /*00c0*/  LDC.64 R6, c[0x4][R16] ;  /* 0x0100000010067b82 */ /* 0x0000620000000a00 */
[----:B------:R-:W-:Y:S01]  /*00d0*/  IMAD.U32 R2, RZ, RZ, UR36 ;  /* 0x00000024ff027e24 */ /* 0x000fe2000f8e00ff */
[----:B------:R-:W-:Y:S01]  /*00e0*/  MOV R8, UR36 ;  /* 0x0000002400087c02 */ /* 0x000fe20008000f00 */
[----:B------:R-:W-:Y:S02]  /*00f0*/  IMAD.U32 R9, RZ, RZ, UR37 ;  /* 0x00000025ff097e24 */ /* 0x000fe4000f8e00ff */
[----:B------:R-:W-:Y:S02]  /*0100*/  IMAD.MOV.U32 R17, RZ, RZ, R4 ;  /* 0x000000ffff117224 */ /* 0x000fe400078e0004 */
[----:B------:R-:W-:Y:S01]  /*0110*/  IMAD.MOV.U32 R4, RZ, RZ, R2 ;  /* 0x000000ffff047224 */ /* 0x000fe200078e0002 */
[----:B------:R-:W-:Y:S01]  /*0120*/  MOV R2, R5 ;  /* 0x0000000500027202 */ /* 0x000fe20000000f00 */
[----:B------:R-:W-:Y:S02]  /*0130*/  IMAD.U32 R3, RZ, RZ, UR37 ;  /* 0x00000025ff037e24 */ /* 0x000fe4000f8e00ff */
[----:B0-----:R-:W-:-:S07]  /*0140*/  IMAD.MOV.U32 R5, RZ, RZ, R9 ;  /* 0x000000ffff057224 */ /* 0x001fce00078e0009 */
[----:B------:R-:W-:-:S07]  /*0150*/  LEPC R20, `(.L_x_1) ;  /* 0x000000001014794e */ /* 0x000fce0000000000 */
[----:B-1----:R-:W-:Y:S05]  /*0160*/  CALL.ABS.NOINC R6 ;  /* 0x0000000006007343 */ /* 0x002fea0003c00000 */
.L_x_1:
[----:B------:R-:W-:-:S04]  /*0170*/  ISETP.NE.U32.AND P0, PT, R17, RZ, PT ;  /* 0x000000ff1100720c */ /* 0x000fc80003f05070 */
[----:B------:R-:W-:-:S13]  /*0180*/  ISETP.NE.AND.EX P0, PT, R2, RZ, PT, P0 ;  /* 0x000000ff0200720c */ /* 0x000fda0003f05300 */
[----:B------:R-:W-:Y:S05]  /*0190*/  @!P0 BRA `(.L_x_2) ;  /* 0x0000000000308947 */ /* 0x000fea0003800000 */
[----:B------:R-:W0:Y:S01]  /*01a0*/  LDCU.64 UR4, c[0x0][0x358] ;  /* 0x00006b00ff0477ac */ /* 0x000e220008000a00 */
[----:B------:R-:W-:Y:S01]  /*01b0*/  IADD3 R6, P0, PT, R17, UR36, RZ ;  /* 0x0000002411067c10 */ /* 0x000fe2000ff1e0ff */
[----:B------:R-:W-:Y:S01]  /*01c0*/  HFMA2 R3, -RZ, RZ, 2.017578125, 0.01168060302734375 ;  /* 0x400921fbff037431 */ /* 0x000fe200000001ff */
[----:B------:R-:W-:Y:S01]  /*01d0*/  IADD3 R4, P1, PT, R4, UR36, RZ ;  /* 0x0000002404047c10 */ /* 0x000fe2000ff3e0ff */
[----:B------:R-:W-:Y:S01]  /*01e0*/  IMAD.MOV.U32 R8, RZ, RZ, -0x78bd80ff ;  /* 0x87427f01ff087424 */ /* 0x000fe200078e00ff */
[----:B------:R-:W-:Y:S01]  /*01f0*/  IADD3.X R7, PT, PT, R2, UR37, RZ, P0, !PT ;  /* 0x0000002502077c10 */ /* 0x000fe200087fe4ff */
[----:B------:R-:W-:Y:S01]  /*0200*/  IMAD.MOV.U32 R2, RZ, RZ, 0x4d12d84a ;  /* 0x4d12d84aff027424 */ /* 0x000fe200078e00ff */
[----:B------:R-:W-:Y:S01]  /*0210*/  IADD3.X R5, PT, PT, R5, UR37, RZ, P1, !PT ;  /* 0x0000002505057c10 */ /* 0x000fe20008ffe4ff */
[----:B------:R-:W-:-:S03]  /*0220*/  IMAD.MOV.U32 R9, RZ, RZ, 0x4005bf0a ;  /* 0x4005bf0aff097424 */ /* 0x000fc600078e00ff */
[----:B0-----:R-:W-:Y:S04]  /*0230*/  ST.E.64 desc[UR4][R6.64+-0x8], R2 ;  /* 0xfffff80206007985 */ /* 0x001fe8000c101b04 */
[----:B------:R-:W-:Y:S01]  /*0240*/  ST.E.64 desc[UR4][R4.64+-0x8], R8 ;  /* 0xfffff80804007985 */ /* 0x000fe2000c101b04 */
[----:B------:R-:W-:Y:S05]  /*0250*/  EXIT ;  /* 0x000000000000794d */ /* 0x000fea0003800000 */
.L_x_2:
[----:B------:R-:W-:Y:S01]  /*0260*/  MOV R0, 0x0 ;  /* 0x0000000000007802 */ /* 0x000fe20000000f00 */
[----:B------:R-:W0:Y:S01]  /*0270*/  LDCU.64 UR4, c[0x4][0x18] ;  /* 0x01000300ff0477ac */ /* 0x000e220008000a00 */
[----:B------:R-:W-:Y:S02]  /*0280*/  CS2R R6, SRZ ;  /* 0x0000000000067805 */ /* 0x000fe4000001ff00 */
[----:B------:R1:W2:Y:S01]  /*0290*/  LDC.64 R2, c[0x4][R0] ;  /* 0x0100000000027b82 */ /* 0x0002a20000000a00 */
[----:B0-----:R-:W-:Y:S01]  /*02a0*/  MOV R4, UR4 ;  /* 0x0000000400047c02 */ /* 0x001fe20008000f00 */
[----:B-1----:R-:W-:-:S07]  /*02b0*/  IMAD.U32 R5, RZ, RZ, UR5 ;  /* 0x00000005ff057e24 */ /* 0x002fce000f8e00ff */
[----:B------:R-:W-:-:S07]  /*02c0*/  LEPC R20, `(.L_x_3) ;  /* 0x000000001014794e */ /* 0x000fce0000000000 */
[----:B--2---:R-:W-:Y:S05]  /*02d0*/  CALL.ABS.NOINC R2 ;  /* 0x0000000002007343 */ /* 0x004fea0003c00000 */
.L_x_3:
[----:B------:R-:W-:Y:S05]  /*02e0*/  EXIT ;  /* 0x000000000000794d */ /* 0x000fea0003800000 */
.L_x_4:
[----:B------:R-:W-:-:S00]  /*02f0*/  BRA `(.L_x_4) ;  /* 0xfffffffc00fc7947 */ /* 0x000fc0000383ffff */
[----:B------:R-:W-:-:S00]  /*0300*/  NOP ;  /* 0x0000000000007918 */ /* 0x000fc00000000000 */
[----:B------:R-:W-:-:S00]  /*0310*/  NOP ;  /* 0x0000000000007918 */ /* 0x000fc00000000000 */
[----:B------:R-:W-:-:S00]  /*0320*/  NOP ;  /* 0x0000000000007918 */ /* 0x000fc00000000000 */
[----:B------:R-:W-:-:S00]  /*0330*/  NOP ;  /* 0x0000000000007918 */ /* 0x000fc00000000000 */
[----:B------:R-:W-:-:S00]  /*0340*/  NOP ;  /* 0x0000000000007918 */ /* 0x000fc00000000000 */
[----:B------:R-:W-:-:S00]  /*0350*/  NOP ;  /* 0x0000000000007918 */ /* 0x000fc00000000000 */
[----:B------:R-:W-:-:S00]  /*0360*/  NOP ;  /* 0x0000000000007918 */ /* 0x000fc00000000000 */
[----:B------:R-:W-:-:S00]  /*0370*/  NOP ;  /* 0x0000000000007918 */ /* 0x000fc00000000000 */
.L_x_5:


//--------------------- .nv.global.init           --------------------------
	.section	.nv.global.init,"aw",@progbits
	.align	8
.nv.global.init:
	.type		xmax,@object
	.size		xmax,($str - xmax)
xmax:
        /*0000*/ 	.byte	0x1f, 0x85, 0xeb, 0x51, 0xb8, 0x1e, 0x09, 0x40
	.type		$str,@object
	.size		$str,(.L_1 - $str)
$str:
        /*0008*/ 	.byte	0x68, 0x65, 0x61, 0x70, 0x20, 0x6f, 0x76, 0x65, 0x72, 0x66, 0x6c, 0x6f, 0x77, 0x0a, 0x00
.L_1:


//--------------------- .nv.shared.reserved.0     --------------------------
	.section	.nv.shared.reserved.0,"aw",@nobits
	.weak		__nv_reservedSMEM_offset_0_alias
	.size		__nv_reservedSMEM_offset_0_alias, 0, 64
	.other		__nv_reservedSMEM_offset_0_alias,@"STO_CUDA_RESERVED_SHARED STV_DEFAULT"
__nv_reservedSMEM_offset_0_alias:
	.zero		0
	.zero		64


//--------------------- .nv.constant0._Z3funi     --------------------------
	.section	.nv.constant0._Z3funi,"a",@progbits
	.sectionflags	@""
	.align	4
.nv.constant0._Z3funi:
	.zero		900


//--------------------- SYMBOLS --------------------------

	.type		.nv.reservedSmem.offset0,@object
	.size		.nv.reservedSmem.offset0,0x4
	.type		vprintf,@function
	.type		malloc,@function
